	.headerflags	@"EF_CUDA_TEXMODE_UNIFIED EF_CUDA_64BIT_ADDRESS EF_CUDA_SM86 EF_CUDA_VIRTUAL_SM(EF_CUDA_SM86)"
	.elftype	@"ET_EXEC"


//--------------------- .nv.info                  --------------------------
	.section	.nv.info,"",@"SHT_CUDA_INFO"
	.align	4


	//----- nvinfo : EIATTR_REGCOUNT
	.align		4
        /*0000*/ 	.byte	0x04, 0x2f
        /*0002*/ 	.short	(.L_2 - .L_1)
	.align		4
.L_1:
        /*0004*/ 	.word	index@(triton_red_fused__to_copy_add_mean_mul_pow_rsqrt_10)
        /*0008*/ 	.word	0x00000027


	//----- nvinfo : EIATTR_MIN_STACK_SIZE
	.align		4
.L_2:
        /*000c*/ 	.byte	0x04, 0x12
        /*000e*/ 	.short	(.L_4 - .L_3)
	.align		4
.L_3:
        /*0010*/ 	.word	index@(triton_red_fused__to_copy_add_mean_mul_pow_rsqrt_10)
        /*0014*/ 	.word	0x00000000


	//----- nvinfo : EIATTR_FRAME_SIZE
	.align		4
.L_4:
        /*0018*/ 	.byte	0x04, 0x11
        /*001a*/ 	.short	(.L_6 - .L_5)
	.align		4
.L_5:
        /*001c*/ 	.word	index@(triton_red_fused__to_copy_add_mean_mul_pow_rsqrt_10)
        /*0020*/ 	.word	0x00000000


	//----- nvinfo : EIATTR_MIN_STACK_SIZE
	.align		4
.L_6:
        /*0024*/ 	.byte	0x04, 0x12
        /*0026*/ 	.short	(.L_8 - .L_7)
	.align		4
.L_7:
        /*0028*/ 	.word	index@(triton_red_fused__to_copy_add_mean_mul_pow_rsqrt_10)
        /*002c*/ 	.word	0x00000000
.L_8:


//--------------------- .nv.info.triton_red_fused__to_copy_add_mean_mul_pow_rsqrt_10 --------------------------
	.section	.nv.info.triton_red_fused__to_copy_add_mean_mul_pow_rsqrt_10,"",@"SHT_CUDA_INFO"
	.sectionflags	@""
	.align	4


	//----- nvinfo : EIATTR_CUDA_API_VERSION
	.align		4
        /*0000*/ 	.byte	0x04, 0x37
        /*0002*/ 	.short	(.L_10 - .L_9)
.L_9:
        /*0004*/ 	.word	0x0000007c


	//----- nvinfo : EIATTR_SW2861232_WAR
	.align		4
.L_10:
        /*0008*/ 	.byte	0x01, 0x35
	.zero		2


	//----- nvinfo : EIATTR_PARAM_CBANK
	.align		4
        /*000c*/ 	.byte	0x04, 0x0a
        /*000e*/ 	.short	(.L_12 - .L_11)
	.align		4
.L_11:
        /*0010*/ 	.word	index@(.nv.constant0.triton_red_fused__to_copy_add_mean_mul_pow_rsqrt_10)
        /*0014*/ 	.short	0x0160
        /*0016*/ 	.short	0x0038


	//----- nvinfo : EIATTR_CBANK_PARAM_SIZE
	.align		4
.L_12:
        /*0018*/ 	.byte	0x03, 0x19
        /*001a*/ 	.short	0x0038


	//----- nvinfo : EIATTR_KPARAM_INFO
	.align		4
        /*001c*/ 	.byte	0x04, 0x17
        /*001e*/ 	.short	(.L_14 - .L_13)
.L_13:
        /*0020*/ 	.word	0x00000000
        /*0024*/ 	.short	0x0007
        /*0026*/ 	.short	0x0030
        /*0028*/ 	.byte	0x00, 0xf4, 0x21, 0x00


	//----- nvinfo : EIATTR_KPARAM_INFO
	.align		4
.L_14:
        /*002c*/ 	.byte	0x04, 0x17
        /*002e*/ 	.short	(.L_16 - .L_15)
.L_15:
        /*0030*/ 	.word	0x00000000
        /*0034*/ 	.short	0x0006
        /*0036*/ 	.short	0x002c
        /*0038*/ 	.byte	0x00, 0xf0, 0x11, 0x00


	//----- nvinfo : EIATTR_KPARAM_INFO
	.align		4
.L_16:
        /*003c*/ 	.byte	0x04, 0x17
        /*003e*/ 	.short	(.L_18 - .L_17)
.L_17:
        /*0040*/ 	.word	0x00000000
        /*0044*/ 	.short	0x0005
        /*0046*/ 	.short	0x0028
        /*0048*/ 	.byte	0x00, 0xf0, 0x11, 0x00


	//----- nvinfo : EIATTR_KPARAM_INFO
	.align		4
.L_18:
        /*004c*/ 	.byte	0x04, 0x17
        /*004e*/ 	.short	(.L_20 - .L_19)
.L_19:
        /*0050*/ 	.word	0x00000000
        /*0054*/ 	.short	0x0004
        /*0056*/ 	.short	0x0020
        /*0058*/ 	.byte	0x00, 0xf4, 0x21, 0x00


	//----- nvinfo : EIATTR_KPARAM_INFO
	.align		4
.L_20:
        /*005c*/ 	.byte	0x04, 0x17
        /*005e*/ 	.short	(.L_22 - .L_21)
.L_21:
        /*0060*/ 	.word	0x00000000
        /*0064*/ 	.short	0x0003
        /*0066*/ 	.short	0x0018
        /*0068*/ 	.byte	0x00, 0xf4, 0x21, 0x00


	//----- nvinfo : EIATTR_KPARAM_INFO
	.align		4
.L_22:
        /*006c*/ 	.byte	0x04, 0x17
        /*006e*/ 	.short	(.L_24 - .L_23)
.L_23:
        /*0070*/ 	.word	0x00000000
        /*0074*/ 	.short	0x0002
        /*0076*/ 	.short	0x0010
        /*0078*/ 	.byte	0x00, 0xf4, 0x21, 0x00


	//----- nvinfo : EIATTR_KPARAM_INFO
	.align		4
.L_24:
        /*007c*/ 	.byte	0x04, 0x17
        /*007e*/ 	.short	(.L_26 - .L_25)
.L_25:
        /*0080*/ 	.word	0x00000000
        /*0084*/ 	.short	0x0001
        /*0086*/ 	.short	0x0008
        /*0088*/ 	.byte	0x00, 0xf4, 0x21, 0x00


	//----- nvinfo : EIATTR_KPARAM_INFO
	.align		4
.L_26:
        /*008c*/ 	.byte	0x04, 0x17
        /*008e*/ 	.short	(.L_28 - .L_27)
.L_27:
        /*0090*/ 	.word	0x00000000
        /*0094*/ 	.short	0x0000
        /*0096*/ 	.short	0x0000
        /*0098*/ 	.byte	0x00, 0xf4, 0x21, 0x00


	//----- nvinfo : EIATTR_MAXREG_COUNT
	.align		4
.L_28:
        /*009c*/ 	.byte	0x03, 0x1b
        /*009e*/ 	.short	0x0080


	//----- nvinfo : EIATTR_COOP_GROUP_MASK_REGIDS
	.align		4
        /*00a0*/ 	.byte	0x04, 0x29
        /*00a2*/ 	.short	(.L_30 - .L_29)


	//   ....[0]....
.L_29:
        /*00a4*/ 	.word	0xffffffff


	//   ....[1]....
        /*00a8*/ 	.word	0xffffffff


	//   ....[2]....
        /*00ac*/ 	.word	0xffffffff


	//   ....[3]....
        /*00b0*/ 	.word	0xffffffff


	//   ....[4]....
        /*00b4*/ 	.word	0xffffffff


	//   ....[5]....
        /*00b8*/ 	.word	0xffffffff


	//----- nvinfo : EIATTR_COOP_GROUP_INSTR_OFFSETS
	.align		4
.L_30:
        /*00bc*/ 	.byte	0x04, 0x28
        /*00be*/ 	.short	(.L_32 - .L_31)


	//   ....[0]....
.L_31:
        /*00c0*/ 	.word	0x000006a0


	//   ....[1]....
        /*00c4*/ 	.word	0x00000700


	//   ....[2]....
        /*00c8*/ 	.word	0x00000730


	//   ....[3]....
        /*00cc*/ 	.word	0x00000760


	//   ....[4]....
        /*00d0*/ 	.word	0x000007a0


	//   ....[5]....
        /*00d4*/ 	.word	0x00000840


	//----- nvinfo : EIATTR_EXIT_INSTR_OFFSETS
	.align		4
.L_32:
        /*00d8*/ 	.byte	0x04, 0x1c
        /*00da*/ 	.short	(.L_34 - .L_33)


	//   ....[0]....
.L_33:
        /*00dc*/ 	.word	0x00000f10


	//----- nvinfo : EIATTR_REQNTID
	.align		4
.L_34:
        /*00e0*/ 	.byte	0x04, 0x10
        /*00e2*/ 	.short	(.L_36 - .L_35)
.L_35:
        /*00e4*/ 	.word	0x00000200
        /*00e8*/ 	.word	0x00000001
        /*00ec*/ 	.word	0x00000001
.L_36:


//--------------------- .nv.callgraph             --------------------------
	.section	.nv.callgraph,"",@"SHT_CUDA_CALLGRAPH"
	.align	4
	.sectionentsize	8
	.align		4
        /*0000*/ 	.word	0x00000000
	.align		4
        /*0004*/ 	.word	0xffffffff
	.align		4
        /*0008*/ 	.word	0x00000000
	.align		4
        /*000c*/ 	.word	0xfffffffe
	.align		4
        /*0010*/ 	.word	0x00000000
	.align		4
        /*0014*/ 	.word	0xfffffffd
	.align		4
        /*0018*/ 	.word	0x00000000
	.align		4
        /*001c*/ 	.word	0xfffffffc


//--------------------- .nv.rel.action            --------------------------
	.section	.nv.rel.action,"",@"SHT_CUDA_RELOCINFO"
	.align	8
	.sectionentsize	8
        /*0000*/ 	.byte	0x73, 0x00, 0x00, 0x00, 0x00, 0x00, 0x00, 0x00, 0x00, 0x00, 0x00, 0x11, 0x25, 0x00, 0x05, 0x36


//--------------------- .nv.constant4             --------------------------
	.section	.nv.constant4,"a",@progbits
	.align	8
	.align		8
.nv.constant4:
        /*0000*/ 	.dword	_$_str


//--------------------- .nv.constant0.triton_red_fused__to_copy_add_mean_mul_pow_rsqrt_10 --------------------------
	.section	.nv.constant0.triton_red_fused__to_copy_add_mean_mul_pow_rsqrt_10,"a",@progbits
	.sectionflags	@""
	.align	4
.nv.constant0.triton_red_fused__to_copy_add_mean_mul_pow_rsqrt_10:
	.zero		408


//--------------------- .text.triton_red_fused__to_copy_add_mean_mul_pow_rsqrt_10 --------------------------
	.section	.text.triton_red_fused__to_copy_add_mean_mul_pow_rsqrt_10,"ax",@progbits
	.sectionflags	@"SHF_BARRIERS=1"
	.sectioninfo	@"SHI_REGISTERS=39"
	.align	128
        .global         triton_red_fused__to_copy_add_mean_mul_pow_rsqrt_10
        .type           triton_red_fused__to_copy_add_mean_mul_pow_rsqrt_10,@function
        .size           triton_red_fused__to_copy_add_mean_mul_pow_rsqrt_10,(.L_x_3 - triton_red_fused__to_copy_add_mean_mul_pow_rsqrt_10)
        .other          triton_red_fused__to_copy_add_mean_mul_pow_rsqrt_10,@"STO_CUDA_ENTRY STV_DEFAULT"
triton_red_fused__to_copy_add_mean_mul_pow_rsqrt_10:
.text.triton_red_fused__to_copy_add_mean_mul_pow_rsqrt_10:
[----:B------:R-:W-:Y:S02]  /*0000*/  MOV R1, c[0x0][0x28] ;  /* 0x00000a0000017a02 */ /* 0x000fe40000000f00 */
[----:B------:R-:W0:Y:S01]  /*0010*/  S2R R2, SR_TID.X ;  /* 0x0000000000027919 */ /* 0x000e220000002100 */
[----:B------:R-:W1:Y:S01]  /*0020*/  S2UR UR4, SR_CTAID.X ;  /* 0x00000000000479c3 */ /* 0x000e620000002500 */
[----:B------:R-:W-:Y:S01]  /*0030*/  MOV R25, RZ ;  /* 0x000000ff00197202 */ /* 0x000fe20000000f00 */
[----:B------:R-:W-:Y:S01]  /*0040*/  IMAD.MOV.U32 R3, RZ, RZ, -0x200 ;  /* 0xfffffe00ff037424 */ /* 0x000fe200078e00ff */
[----:B------:R-:W-:Y:S01]  /*0050*/  MOV R20, RZ ;  /* 0x000000ff00147202 */ /* 0x000fe20000000f00 */
[----:B------:R-:W-:Y:S01]  /*0060*/  CS2R R22, SRZ ;  /* 0x0000000000167805 */ /* 0x000fe2000001ff00 */
[----:B------:R-:W-:Y:S01]  /*0070*/  CS2R R18, SRZ ;  /* 0x0000000000127805 */ /* 0x000fe2000001ff00 */
[----:B------:R-:W-:Y:S01]  /*0080*/  CS2R R16, SRZ ;  /* 0x0000000000107805 */ /* 0x000fe2000001ff00 */
[----:B0-----:R-:W-:Y:S01]  /*0090*/  SHF.R.U32.HI R0, RZ, 0x6, R2 ;  /* 0x00000006ff007819 */ /* 0x001fe20000011602 */
[----:B-1----:R-:W-:-:S03]  /*00a0*/  USHF.L.U32 UR4, UR4, 0x3, URZ ;  /* 0x0000000304047899 */ /* 0x002fc6000800063f */
[----:B------:R-:W-:-:S04]  /*00b0*/  SGXT.U32 R0, R0, 0x3 ;  /* 0x000000030000781a */ /* 0x000fc80000000000 */
[----:B------:R-:W-:Y:S01]  /*00c0*/  LOP3.LUT R5, R0, UR4, RZ, 0xfc, !PT ;  /* 0x0000000400057c12 */ /* 0x000fe2000f8efcff */
[----:B------:R-:W-:Y:S01]  /*00d0*/  ULDC.64 UR4, c[0x0][0x118] ;  /* 0x0000460000047ab9 */ /* 0x000fe20000000a00 */
[----:B------:R-:W-:Y:S02]  /*00e0*/  SHF.L.U32 R0, R2, 0x3, RZ ;  /* 0x0000000302007819 */ /* 0x000fe400000006ff */
[----:B------:R-:W-:Y:S02]  /*00f0*/  ISETP.GE.AND P1, PT, R5, 0x200, PT ;  /* 0x000002000500780c */ /* 0x000fe40003f26270 */
[----:B------:R-:W-:-:S05]  /*0100*/  LOP3.LUT R0, R0, 0x1f8, RZ, 0xc0, !PT ;  /* 0x000001f800007812 */ /* 0x000fca00078ec0ff */
[----:B------:R-:W-:Y:S02]  /*0110*/  IMAD R2, R5, 0x1000, R0 ;  /* 0x0000100005027824 */ /* 0x000fe400078e0200 */
.L_x_0:
[----:B------:R-:W-:Y:S01]  /*0120*/  IADD3 R3, R3, 0x200, RZ ;  /* 0x0000020003037810 */ /* 0x000fe20007ffe0ff */
[----:B------:R-:W-:Y:S01]  /*0130*/  CS2R R4, SRZ ;  /* 0x0000000000047805 */ /* 0x000fe2000001ff00 */
[----:B------:R-:W-:Y:S01]  /*0140*/  MOV R34, 0x2 ;  /* 0x0000000200227802 */ /* 0x000fe20000000f00 */
[----:B------:R-:W-:Y:S01]  /*0150*/  CS2R R6, SRZ ;  /* 0x0000000000067805 */ /* 0x000fe2000001ff00 */
[----:B------:R-:W-:Y:S01]  /*0160*/  LOP3.LUT R35, R2, R3, RZ, 0xfc, !PT ;  /* 0x0000000302237212 */ /* 0x000fe200078efcff */
[----:B------:R-:W-:Y:S01]  /*0170*/  CS2R R8, SRZ ;  /* 0x0000000000087805 */ /* 0x000fe2000001ff00 */
[----:B------:R-:W-:-:S03]  /*0180*/  CS2R R10, SRZ ;  /* 0x00000000000a7805 */ /* 0x000fc6000001ff00 */
[----:B------:R-:W-:-:S04]  /*0190*/  IMAD.WIDE R26, R35, R34, c[0x0][0x160] ;  /* 0x00005800231a7625 */ /* 0x000fc800078e0222 */
[CC--:B------:R-:W-:Y:S01]  /*01a0*/  IMAD.WIDE R32, R35.reuse, R34.reuse, c[0x0][0x168] ;  /* 0x00005a0023207625 */ /* 0x0c0fe200078e0222 */
[----:B------:R-:W2:Y:S04]  /*01b0*/  @!P1 LDG.E.EL.128 R4, [R26.64] ;  /* 0x000000041a049981 */ /* 0x000ea8000c2e1d00 */
[----:B------:R-:W3:Y:S01]  /*01c0*/  @!P1 LDG.E.EL.128 R8, [R32.64] ;  /* 0x0000000420089981 */ /* 0x000ee2000c2e1d00 */
[----:B------:R-:W-:Y:S01]  /*01d0*/  CS2R R12, SRZ ;  /* 0x00000000000c7805 */ /* 0x000fe2000001ff00 */
[----:B------:R-:W-:Y:S01]  /*01e0*/  CS2R R14, SRZ ;  /* 0x00000000000e7805 */ /* 0x000fe2000001ff00 */
[----:B------:R-:W-:-:S05]  /*01f0*/  IMAD.WIDE R34, R35, R34, c[0x0][0x170] ;  /* 0x00005c0023227625 */ /* 0x000fca00078e0222 */
[----:B------:R-:W4:Y:S01]  /*0200*/  @!P1 LDG.E.EL.128 R12, [R34.64] ;  /* 0x00000004220c9981 */ /* 0x000f22000c2e1d00 */
[----:B------:R-:W-:Y:S02]  /*0210*/  ISETP.GE.U32.AND P0, PT, R3, 0xe00, PT ;  /* 0x00000e000300780c */ /* 0x000fe40003f06070 */
[C---:B--2---:R-:W-:Y:S01]  /*0220*/  SHF.L.U32 R29, R4.reuse, 0x10, RZ ;  /* 0x00000010041d7819 */ /* 0x044fe200000006ff */
[----:B------:R-:W-:Y:S01]  /*0230*/  IMAD.U32 R31, R5, 0x10000, RZ ;  /* 0x00010000051f7824 */ /* 0x000fe200078e00ff */
[----:B------:R-:W-:Y:S01]  /*0240*/  PRMT R21, R4, 0x7632, R21 ;  /* 0x0000763204157816 */ /* 0x000fe20000000015 */
[----:B---3--:R-:W-:Y:S01]  /*0250*/  IMAD.U32 R36, R8, 0x10000, RZ ;  /* 0x0001000008247824 */ /* 0x008fe200078e00ff */
[C---:B------:R-:W-:Y:S01]  /*0260*/  PRMT R26, R6.reuse, 0x7632, R26 ;  /* 0x00007632061a7816 */ /* 0x040fe2000000001a */
[----:B------:R-:W-:Y:S01]  /*0270*/  IMAD.U32 R30, R11, 0x10000, RZ ;  /* 0x000100000b1e7824 */ /* 0x000fe200078e00ff */
[----:B------:R-:W-:Y:S02]  /*0280*/  SHF.L.U32 R32, R6, 0x10, RZ ;  /* 0x0000001006207819 */ /* 0x000fe400000006ff */
[----:B------:R-:W-:Y:S01]  /*0290*/  PRMT R4, R5, 0x7632, R4 ;  /* 0x0000763205047816 */ /* 0x000fe20000000004 */
[----:B------:R-:W-:Y:S01]  /*02a0*/  FADD R5, R29, R36 ;  /* 0x000000241d057221 */ /* 0x000fe20000000000 */
[----:B------:R-:W-:Y:S01]  /*02b0*/  PRMT R6, R8, 0x7632, R6 ;  /* 0x0000763208067816 */ /* 0x000fe20000000006 */
[----:B------:R-:W-:Y:S01]  /*02c0*/  IMAD.U32 R26, R26, 0x10000, RZ ;  /* 0x000100001a1a7824 */ /* 0x000fe200078e00ff */
[----:B------:R-:W-:-:S02]  /*02d0*/  PRMT R27, R9, 0x7632, R27 ;  /* 0x00007632091b7816 */ /* 0x000fc4000000001b */
[----:B------:R-:W-:Y:S02]  /*02e0*/  SHF.L.U32 R8, R9, 0x10, RZ ;  /* 0x0000001009087819 */ /* 0x000fe400000006ff */
[----:B------:R-:W-:Y:S02]  /*02f0*/  PRMT R24, R7, 0x7632, R24 ;  /* 0x0000763207187816 */ /* 0x000fe40000000018 */
[C---:B------:R-:W-:Y:S01]  /*0300*/  PRMT R28, R10.reuse, 0x7632, R28 ;  /* 0x000076320a1c7816 */ /* 0x040fe2000000001c */
[----:B------:R-:W-:Y:S01]  /*0310*/  FADD R8, R31, R8 ;  /* 0x000000081f087221 */ /* 0x000fe20000000000 */
[----:B------:R-:W-:Y:S02]  /*0320*/  SHF.L.U32 R9, R10, 0x10, RZ ;  /* 0x000000100a097819 */ /* 0x000fe400000006ff */
[----:B------:R-:W-:Y:S02]  /*0330*/  PRMT R10, R11, 0x7632, R10 ;  /* 0x000076320b0a7816 */ /* 0x000fe4000000000a */
[----:B------:R-:W-:Y:S01]  /*0340*/  SHF.L.U32 R29, R21, 0x10, RZ ;  /* 0x00000010151d7819 */ /* 0x000fe200000006ff */
[----:B------:R-:W-:Y:S01]  /*0350*/  FADD R9, R32, R9 ;  /* 0x0000000920097221 */ /* 0x000fe20000000000 */
[----:B------:R-:W-:-:S02]  /*0360*/  SHF.L.U32 R21, R4, 0x10, RZ ;  /* 0x0000001004157819 */ /* 0x000fc400000006ff */
[----:B------:R-:W-:Y:S01]  /*0370*/  SHF.L.U32 R4, R6, 0x10, RZ ;  /* 0x0000001006047819 */ /* 0x000fe200000006ff */
[----:B------:R-:W-:Y:S01]  /*0380*/  IMAD.U32 R6, R27, 0x10000, RZ ;  /* 0x000100001b067824 */ /* 0x000fe200078e00ff */
[----:B------:R-:W-:Y:S02]  /*0390*/  SHF.L.U32 R11, R24, 0x10, RZ ;  /* 0x00000010180b7819 */ /* 0x000fe400000006ff */
[----:B------:R-:W-:Y:S01]  /*03a0*/  SHF.L.U32 R24, R10, 0x10, RZ ;  /* 0x000000100a187819 */ /* 0x000fe200000006ff */
[----:B------:R-:W-:Y:S01]  /*03b0*/  FADD R6, R21, R6 ;  /* 0x0000000615067221 */ /* 0x000fe20000000000 */
[----:B------:R-:W-:Y:S01]  /*03c0*/  SHF.L.U32 R27, R28, 0x10, RZ ;  /* 0x000000101c1b7819 */ /* 0x000fe200000006ff */
[----:B------:R-:W-:Y:S01]  /*03d0*/  FADD R4, R29, R4 ;  /* 0x000000041d047221 */ /* 0x000fe20000000000 */
[----:B----4-:R-:W-:Y:S01]  /*03e0*/  PRMT R21, R12, 0x7632, R21 ;  /* 0x000076320c157816 */ /* 0x010fe20000000015 */
[--C-:B------:R-:W-:Y:S01]  /*03f0*/  FADD R11, R11, R24.reuse ;  /* 0x000000180b0b7221 */ /* 0x100fe20000000000 */
[----:B------:R-:W-:Y:S01]  /*0400*/  SHF.L.U32 R7, R7, 0x10, RZ ;  /* 0x0000001007077819 */ /* 0x000fe200000006ff */
[----:B------:R-:W-:Y:S01]  /*0410*/  FADD R10, R26, R27 ;  /* 0x0000001b1a0a7221 */ /* 0x000fe20000000000 */
[C---:B------:R-:W-:Y:S01]  /*0420*/  PRMT R24, R13.reuse, 0x7632, R24 ;  /* 0x000076320d187816 */ /* 0x040fe20000000018 */
[----:B------:R-:W-:Y:S01]  /*0430*/  IMAD.U32 R12, R12, 0x10000, RZ ;  /* 0x000100000c0c7824 */ /* 0x000fe200078e00ff */
[----:B------:R-:W-:Y:S01]  /*0440*/  SHF.L.U32 R13, R13, 0x10, RZ ;  /* 0x000000100d0d7819 */ /* 0x000fe200000006ff */
[----:B------:R-:W-:Y:S01]  /*0450*/  FADD R7, R7, R30 ;  /* 0x0000001e07077221 */ /* 0x000fe20000000000 */
[C---:B------:R-:W-:Y:S01]  /*0460*/  PRMT R26, R14.reuse, 0x7632, R26 ;  /* 0x000076320e1a7816 */ /* 0x040fe2000000001a */
[----:B------:R-:W-:Y:S01]  /*0470*/  IMAD.U32 R28, R15, 0x10000, RZ ;  /* 0x000100000f1c7824 */ /* 0x000fe200078e00ff */
[----:B------:R-:W-:Y:S01]  /*0480*/  SHF.L.U32 R14, R14, 0x10, RZ ;  /* 0x000000100e0e7819 */ /* 0x000fe200000006ff */
[----:B------:R-:W-:Y:S01]  /*0490*/  FADD R8, R13, R8 ;  /* 0x000000080d087221 */ /* 0x000fe20000000000 */
[----:B------:R-:W-:Y:S01]  /*04a0*/  SHF.L.U32 R21, R21, 0x10, RZ ;  /* 0x0000001015157819 */ /* 0x000fe200000006ff */
[----:B------:R-:W-:Y:S01]  /*04b0*/  FADD R12, R12, R5 ;  /* 0x000000050c0c7221 */ /* 0x000fe20000000000 */
[----:B------:R-:W-:Y:S01]  /*04c0*/  PRMT R27, R15, 0x7632, R27 ;  /* 0x000076320f1b7816 */ /* 0x000fe2000000001b */
[----:B------:R-:W-:Y:S01]  /*04d0*/  FADD R13, R14, R9 ;  /* 0x000000090e0d7221 */ /* 0x000fe20000000000 */
[----:B------:R-:W-:Y:S01]  /*04e0*/  FADD R9, R28, R7 ;  /* 0x000000071c097221 */ /* 0x000fe20000000000 */
[----:B------:R-:W-:Y:S01]  /*04f0*/  FADD R21, R21, R4 ;  /* 0x0000000415157221 */ /* 0x000fe20000000000 */
[----:B------:R-:W-:Y:S01]  /*0500*/  SHF.L.U32 R5, R24, 0x10, RZ ;  /* 0x0000001018057819 */ /* 0x000fe200000006ff */
[----:B------:R-:W-:Y:S01]  /*0510*/  IMAD.U32 R7, R26, 0x10000, RZ ;  /* 0x000100001a077824 */ /* 0x000fe200078e00ff */
[----:B------:R-:W-:Y:S01]  /*0520*/  SHF.L.U32 R4, R27, 0x10, RZ ;  /* 0x000000101b047819 */ /* 0x000fe200000006ff */
[----:B------:R-:W-:Y:S01]  /*0530*/  @!P1 FFMA R25, R12, R12, R25 ;  /* 0x0000000c0c199223 */ /* 0x000fe20000000019 */
[----:B------:R-:W-:Y:S01]  /*0540*/  @!P1 FFMA R23, R8, R8, R23 ;  /* 0x0000000808179223 */ /* 0x000fe20000000017 */
[----:B------:R-:W-:Y:S01]  /*0550*/  FADD R6, R5, R6 ;  /* 0x0000000605067221 */ /* 0x000fe20000000000 */
[----:B------:R-:W-:Y:S01]  /*0560*/  FADD R10, R7, R10 ;  /* 0x0000000a070a7221 */ /* 0x000fe20000000000 */
[----:B------:R-:W-:Y:S01]  /*0570*/  FADD R11, R4, R11 ;  /* 0x0000000b040b7221 */ /* 0x000fe20000000000 */
[----:B------:R-:W-:Y:S01]  /*0580*/  @!P1 FFMA R22, R13, R13, R22 ;  /* 0x0000000d0d169223 */ /* 0x000fe20000000016 */
[----:B------:R-:W-:Y:S01]  /*0590*/  @!P1 FFMA R16, R9, R9, R16 ;  /* 0x0000000909109223 */ /* 0x000fe20000000010 */
[----:B------:R-:W-:Y:S01]  /*05a0*/  @!P1 FFMA R20, R21, R21, R20 ;  /* 0x0000001515149223 */ /* 0x000fe20000000014 */
[----:B------:R-:W-:Y:S01]  /*05b0*/  @!P1 FFMA R19, R6, R6, R19 ;  /* 0x0000000606139223 */ /* 0x000fe20000000013 */
[----:B------:R-:W-:Y:S01]  /*05c0*/  @!P1 FFMA R17, R10, R10, R17 ;  /* 0x0000000a0a119223 */ /* 0x000fe20000000011 */
[----:B------:R-:W-:Y:S01]  /*05d0*/  @!P1 FFMA R18, R11, R11, R18 ;  /* 0x0000000b0b129223 */ /* 0x000fe20000000012 */
[----:B------:R-:W-:Y:S05]  /*05e0*/  @!P0 BRA `(.L_x_0) ;  /* 0xfffffb3000008947 */ /* 0x000fea000383ffff */
[----:B------:R-:W-:Y:S01]  /*05f0*/  FADD R20, R25, R20 ;  /* 0x0000001419147221 */ /* 0x000fe20000000000 */
[----:B------:R-:W0:Y:S03]  /*0600*/  S2R R9, SR_TID.X ;  /* 0x0000000000097919 */ /* 0x000e260000002100 */
[----:B------:R-:W-:-:S04]  /*0610*/  FADD R20, R23, R20 ;  /* 0x0000001417147221 */ /* 0x000fc80000000000 */
[----:B------:R-:W-:Y:S01]  /*0620*/  FADD R19, R19, R20 ;  /* 0x0000001413137221 */ /* 0x000fe20000000000 */
[----:B------:R-:W-:-:S03]  /*0630*/  MOV R20, 0xffffffff ;  /* 0xffffffff00147802 */ /* 0x000fc60000000f00 */
[----:B------:R-:W-:-:S04]  /*0640*/  FADD R22, R22, R19 ;  /* 0x0000001316167221 */ /* 0x000fc80000000000 */
[----:B------:R-:W-:-:S04]  /*0650*/  FADD R17, R17, R22 ;  /* 0x0000001611117221 */ /* 0x000fc80000000000 */
[----:B------:R-:W-:-:S04]  /*0660*/  FADD R17, R16, R17 ;  /* 0x0000001110117221 */ /* 0x000fc80000000000 */
[----:B------:R-:W-:Y:S01]  /*0670*/  FADD R17, R18, R17 ;  /* 0x0000001112117221 */ /* 0x000fe20000000000 */
[----:B0-----:R-:W-:Y:S02]  /*0680*/  SHF.R.U32.HI R10, RZ, 0x6, R9 ;  /* 0x00000006ff0a7819 */ /* 0x001fe40000011609 */
[C---:B------:R-:W-:Y:S02]  /*0690*/  LOP3.LUT P0, RZ, R9.reuse, 0x1f, RZ, 0xc0, !PT ;  /* 0x0000001f09ff7812 */ /* 0x040fe4000780c0ff */
[----:B------:R-:W0:Y:S01]  /*06a0*/  SHFL.BFLY PT, R4, R17, 0x10, 0x1f ;  /* 0x0e001f0011047f89 */ /* 0x000e2200000e0000 */
[----:B------:R-:W-:Y:S02]  /*06b0*/  SGXT.U32 R10, R10, 0x3 ;  /* 0x000000030a0a781a */ /* 0x000fe40000000000 */
[----:B------:R-:W-:Y:S02]  /*06c0*/  ISETP.GE.AND P2, PT, R9, 0x10, PT ;  /* 0x000000100900780c */ /* 0x000fe40003f46270 */
[----:B------:R-:W-:Y:S01]  /*06d0*/  MOV R18, 0x2 ;  /* 0x0000000200127802 */ /* 0x000fe20000000f00 */
[----:B0-----:R-:W-:Y:S01]  /*06e0*/  FADD R4, R17, R4 ;  /* 0x0000000411047221 */ /* 0x001fe20000000000 */
[----:B------:R-:W-:-:S04]  /*06f0*/  MOV R17, 0xfffffe00 ;  /* 0xfffffe0000117802 */ /* 0x000fc80000000f00 */
[----:B------:R-:W0:Y:S02]  /*0700*/  SHFL.BFLY PT, R3, R4, 0x8, 0x1f ;  /* 0x0d001f0004037f89 */ /* 0x000e2400000e0000 */
[----:B0-----:R-:W-:Y:S01]  /*0710*/  FADD R3, R4, R3 ;  /* 0x0000000304037221 */ /* 0x001fe20000000000 */
[----:B------:R-:W-:-:S04]  /*0720*/  SHF.R.U32.HI R4, RZ, 0x3, R9 ;  /* 0x00000003ff047819 */ /* 0x000fc80000011609 */
[----:B------:R-:W0:Y:S02]  /*0730*/  SHFL.BFLY PT, R6, R3, 0x4, 0x1f ;  /* 0x0c801f0003067f89 */ /* 0x000e2400000e0000 */
[----:B0-----:R-:W-:Y:S01]  /*0740*/  FADD R6, R3, R6 ;  /* 0x0000000603067221 */ /* 0x001fe20000000000 */
[----:B------:R-:W-:-:S04]  /*0750*/  SHF.L.U32 R3, R10, 0x3, RZ ;  /* 0x000000030a037819 */ /* 0x000fc800000006ff */
[----:B------:R-:W0:Y:S01]  /*0760*/  SHFL.BFLY PT, R5, R6, 0x2, 0x1f ;  /* 0x0c401f0006057f89 */ /* 0x000e2200000e0000 */
[----:B------:R-:W-:Y:S01]  /*0770*/  LOP3.LUT R3, R3, 0x4, R4, 0xf8, !PT ;  /* 0x0000000403037812 */ /* 0x000fe200078ef804 */
[----:B0-----:R-:W-:Y:S01]  /*0780*/  FADD R5, R6, R5 ;  /* 0x0000000506057221 */ /* 0x001fe20000000000 */
[----:B------:R-:W-:-:S04]  /*0790*/  IMAD.MOV.U32 R6, RZ, RZ, 0x39800000 ;  /* 0x39800000ff067424 */ /* 0x000fc800078e00ff */
[----:B------:R-:W0:Y:S02]  /*07a0*/  SHFL.BFLY PT, R8, R5, 0x1, 0x1f ;  /* 0x0c201f0005087f89 */ /* 0x000e2400000e0000 */
[----:B0-----:R-:W-:Y:S01]  /*07b0*/  FADD R8, R5, R8 ;  /* 0x0000000805087221 */ /* 0x001fe20000000000 */
[----:B------:R-:W-:-:S04]  /*07c0*/  LOP3.LUT R5, R9, 0x1, RZ, 0xc0, !PT ;  /* 0x0000000109057812 */ /* 0x000fc800078ec0ff */
[----:B------:R0:W-:Y:S04]  /*07d0*/  @!P0 STS [R3], R8 ;  /* 0x0000000803008388 */ /* 0x0001e80000000800 */
[----:B------:R-:W-:Y:S01]  /*07e0*/  BAR.SYNC.DEFER_BLOCKING 0x0 ;  /* 0x0000000000007b1d */ /* 0x000fe20000010000 */
[----:B------:R-:W-:-:S04]  /*07f0*/  ISETP.NE.U32.AND P0, PT, R5, 0x1, PT ;  /* 0x000000010500780c */ /* 0x000fc80003f05070 */
[C---:B------:R-:W-:Y:S02]  /*0800*/  ISETP.LT.AND P0, PT, R9.reuse, 0x10, P0 ;  /* 0x000000100900780c */ /* 0x040fe40000701270 */
[----:B0-----:R-:W-:-:S05]  /*0810*/  LOP3.LUT R3, R9, 0x1ff, RZ, 0xc0, !PT ;  /* 0x000001ff09037812 */ /* 0x001fca00078ec0ff */
[----:B------:R-:W-:Y:S01]  /*0820*/  IMAD.WIDE.U32 R18, R3, R18, c[0x0][0x178] ;  /* 0x00005e0003127625 */ /* 0x000fe200078e0012 */
[----:B------:R-:W0:Y:S04]  /*0830*/  @!P2 LDS R7, [R9.X4] ;  /* 0x000000000907a984 */ /* 0x000e280000004800 */
[----:B0-----:R-:W0:Y:S02]  /*0840*/  SHFL.BFLY PT, R4, R7, 0x1, 0x1f ;  /* 0x0c201f0007047f89 */ /* 0x001e2400000e0000 */
[----:B0-----:R-:W-:-:S05]  /*0850*/  FADD R4, R7, R4 ;  /* 0x0000000407047221 */ /* 0x001fca0000000000 */
[----:B------:R-:W-:Y:S04]  /*0860*/  @P0 STS [R9.X4], R4 ;  /* 0x0000000409000388 */ /* 0x000fe80000004800 */
[----:B------:R-:W-:Y:S06]  /*0870*/  BAR.SYNC.DEFER_BLOCKING 0x0 ;  /* 0x0000000000007b1d */ /* 0x000fec0000010000 */
[----:B------:R-:W0:Y:S02]  /*0880*/  LDS R5, [R10.X8] ;  /* 0x000000000a057984 */ /* 0x000e240000008800 */
[----:B0-----:R-:W-:-:S04]  /*0890*/  FFMA R5, R5, R6, 9.9999999747524270788e-07 ;  /* 0x358637bd05057423 */ /* 0x001fc80000000006 */
[----:B------:R0:W1:Y:S03]  /*08a0*/  MUFU.RSQ R16, R5 ;  /* 0x0000000500107308 */ /* 0x0000660000001400 */
.L_x_1:
[----:B------:R2:W3:Y:S01]  /*08b0*/  LDG.E.EL.U16 R24, [R18.64] ;  /* 0x0000000412187981 */ /* 0x0004e2000c2e1500 */
[----:B------:R-:W-:Y:S01]  /*08c0*/  IADD3 R17, P0, R17, 0x200, RZ ;  /* 0x0000020011117810 */ /* 0x000fe20007f1e0ff */
[----:B------:R-:W-:Y:S01]  /*08d0*/  IMAD.MOV.U32 R21, RZ, RZ, 0x2 ;  /* 0x00000002ff157424 */ /* 0x000fe200078e00ff */
[----:B------:R-:W-:Y:S01]  /*08e0*/  CS2R R8, SRZ ;  /* 0x0000000000087805 */ /* 0x000fe2000001ff00 */
[----:B------:R-:W-:Y:S01]  /*08f0*/  CS2R R10, SRZ ;  /* 0x00000000000a7805 */ /* 0x000fe2000001ff00 */
[----:B0-----:R-:W-:Y:S01]  /*0900*/  LOP3.LUT R22, R2, R17, RZ, 0xfc, !PT ;  /* 0x0000001102167212 */ /* 0x001fe200078efcff */
[----:B------:R-:W-:Y:S01]  /*0910*/  CS2R R12, SRZ ;  /* 0x00000000000c7805 */ /* 0x000fe2000001ff00 */
[----:B------:R-:W-:-:S03]  /*0920*/  CS2R R14, SRZ ;  /* 0x00000000000e7805 */ /* 0x000fc6000001ff00 */
[----:B------:R-:W-:-:S04]  /*0930*/  IMAD.WIDE R26, R22, R21, c[0x0][0x160] ;  /* 0x00005800161a7625 */ /* 0x000fc800078e0215 */
[CC--:B------:R-:W-:Y:S01]  /*0940*/  IMAD.WIDE R28, R22.reuse, R21.reuse, c[0x0][0x168] ;  /* 0x00005a00161c7625 */ /* 0x0c0fe200078e0215 */
[----:B------:R-:W4:Y:S04]  /*0950*/  @!P1 LDG.E.EF.128 R8, [R26.64] ;  /* 0x000000041a089981 */ /* 0x000f28000c0e1d00 */
[----:B------:R5:W5:Y:S01]  /*0960*/  @!P1 LDG.E.EF.128 R12, [R28.64] ;  /* 0x000000041c0c9981 */ /* 0x000b62000c0e1d00 */
[----:B0-----:R-:W-:Y:S01]  /*0970*/  CS2R R4, SRZ ;  /* 0x0000000000047805 */ /* 0x001fe2000001ff00 */
[----:B------:R-:W-:Y:S01]  /*0980*/  CS2R R6, SRZ ;  /* 0x0000000000067805 */ /* 0x000fe2000001ff00 */
[----:B------:R-:W-:-:S05]  /*0990*/  IMAD.WIDE R30, R22, R21, c[0x0][0x170] ;  /* 0x00005c00161e7625 */ /* 0x000fca00078e0215 */
[----:B------:R3:W5:Y:S01]  /*09a0*/  @!P1 LDG.E.EF.128 R4, [R30.64] ;  /* 0x000000041e049981 */ /* 0x000762000c0e1d00 */
[----:B------:R-:W-:Y:S02]  /*09b0*/  IADD3.X R20, RZ, R20, RZ, P0, !PT ;  /* 0x00000014ff147210 */ /* 0x000fe400007fe4ff */
[----:B------:R-:W-:-:S04]  /*09c0*/  ISETP.GE.U32.AND P0, PT, R17, 0xe00, PT ;  /* 0x00000e001100780c */ /* 0x000fc80003f06070 */
[----:B------:R-:W-:Y:S02]  /*09d0*/  ISETP.GE.U32.AND.EX P0, PT, R20, RZ, PT, P0 ;  /* 0x000000ff1400720c */ /* 0x000fe40003f06100 */
[----:B--2---:R-:W-:-:S04]  /*09e0*/  IADD3 R18, P2, R18, 0x400, RZ ;  /* 0x0000040012127810 */ /* 0x004fc80007f5e0ff */
[----:B------:R-:W-:Y:S01]  /*09f0*/  IADD3.X R19, RZ, R19, RZ, P2, !PT ;  /* 0x00000013ff137210 */ /* 0x000fe200017fe4ff */
[----:B------:R-:W-:Y:S01]  /*0a00*/  BAR.SYNC.DEFER_BLOCKING 0x0 ;  /* 0x0000000000007b1d */ /* 0x000fe20000010000 */
[----:B---3--:R-:W-:-:S05]  /*0a10*/  SHF.L.U32 R31, R24, 0x10, RZ ;  /* 0x00000010181f7819 */ /* 0x008fca00000006ff */
[----:B------:R0:W-:Y:S01]  /*0a20*/  STS [R3.X4], R31 ;  /* 0x0000001f03007388 */ /* 0x0001e20000004800 */
[C---:B----4-:R-:W-:Y:S01]  /*0a30*/  PRMT R26, R10.reuse, 0x7632, R26 ;  /* 0x000076320a1a7816 */ /* 0x050fe2000000001a */
[----:B------:R-:W-:Y:S01]  /*0a40*/  IMAD.U32 R27, R9, 0x10000, RZ ;  /* 0x00010000091b7824 */ /* 0x000fe200078e00ff */
[----:B------:R-:W-:Y:S02]  /*0a50*/  SHF.L.U32 R25, R10, 0x10, RZ ;  /* 0x000000100a197819 */ /* 0x000fe400000006ff */
[C---:B------:R-:W-:Y:S02]  /*0a60*/  PRMT R23, R8.reuse, 0x7632, R23 ;  /* 0x0000763208177816 */ /* 0x040fe40000000017 */
[----:B-----5:R-:W-:Y:S02]  /*0a70*/  SHF.L.U32 R29, R8, 0x10, RZ ;  /* 0x00000010081d7819 */ /* 0x020fe400000006ff */
[----:B------:R-:W-:Y:S02]  /*0a80*/  SHF.L.U32 R32, R12, 0x10, RZ ;  /* 0x000000100c207819 */ /* 0x000fe400000006ff */
[----:B------:R-:W-:-:S02]  /*0a90*/  PRMT R10, R11, 0x7632, R10 ;  /* 0x000076320b0a7816 */ /* 0x000fc4000000000a */
[----:B------:R-:W-:Y:S02]  /*0aa0*/  PRMT R28, R9, 0x7632, R28 ;  /* 0x00007632091c7816 */ /* 0x000fe4000000001c */
[C---:B------:R-:W-:Y:S02]  /*0ab0*/  PRMT R8, R14.reuse, 0x7632, R8 ;  /* 0x000076320e087816 */ /* 0x040fe40000000008 */
[----:B------:R-:W-:Y:S02]  /*0ac0*/  SHF.L.U32 R11, R11, 0x10, RZ ;  /* 0x000000100b0b7819 */ /* 0x000fe400000006ff */
[C---:B------:R-:W-:Y:S02]  /*0ad0*/  PRMT R9, R15.reuse, 0x7632, R9 ;  /* 0x000076320f097816 */ /* 0x040fe40000000009 */
[----:B------:R-:W-:Y:S02]  /*0ae0*/  SHF.L.U32 R36, R15, 0x10, RZ ;  /* 0x000000100f247819 */ /* 0x000fe400000006ff */
[----:B------:R-:W-:Y:S01]  /*0af0*/  SHF.L.U32 R34, R14, 0x10, RZ ;  /* 0x000000100e227819 */ /* 0x000fe200000006ff */
[----:B------:R-:W-:Y:S01]  /*0b00*/  IMAD.U32 R30, R13, 0x10000, RZ ;  /* 0x000100000d1e7824 */ /* 0x000fe200078e00ff */
[----:B------:R-:W-:Y:S01]  /*0b10*/  PRMT R14, R12, 0x7632, R14 ;  /* 0x000076320c0e7816 */ /* 0x000fe2000000000e */
[----:B------:R-:W-:Y:S01]  /*0b20*/  FADD R29, R29, R32 ;  /* 0x000000201d1d7221 */ /* 0x000fe20000000000 */
[----:B------:R-:W-:Y:S01]  /*0b30*/  PRMT R12, R13, 0x7632, R12 ;  /* 0x000076320d0c7816 */ /* 0x000fe2000000000c */
[----:B------:R-:W-:Y:S01]  /*0b40*/  IMAD.U32 R13, R8, 0x10000, RZ ;  /* 0x00010000080d7824 */ /* 0x000fe200078e00ff */
[----:B------:R-:W-:Y:S01]  /*0b50*/  SHF.L.U32 R26, R26, 0x10, RZ ;  /* 0x000000101a1a7819 */ /* 0x000fe200000006ff */
[----:B------:R-:W-:Y:S01]  /*0b60*/  FADD R24, R11, R36 ;  /* 0x000000240b187221 */ /* 0x000fe20000000000 */
[----:B------:R-:W-:-:S02]  /*0b70*/  SHF.L.U32 R15, R10, 0x10, RZ ;  /* 0x000000100a0f7819 */ /* 0x000fc400000006ff */
[----:B------:R-:W-:Y:S01]  /*0b80*/  SHF.L.U32 R32, R9, 0x10, RZ ;  /* 0x0000001009207819 */ /* 0x000fe200000006ff */
[----:B------:R-:W-:Y:S01]  /*0b90*/  BAR.SYNC.DEFER_BLOCKING 0x0 ;  /* 0x0000000000007b1d */ /* 0x000fe20000010000 */
[----:B------:R-:W-:Y:S01]  /*0ba0*/  FADD R30, R27, R30 ;  /* 0x0000001e1b1e7221 */ /* 0x000fe20000000000 */
[----:B------:R-:W-:Y:S01]  /*0bb0*/  FADD R27, R26, R13 ;  /* 0x0000000d1a1b7221 */ /* 0x000fe20000000000 */
[----:B0-----:R-:W-:Y:S01]  /*0bc0*/  SHF.L.U32 R31, R28, 0x10, RZ ;  /* 0x000000101c1f7819 */ /* 0x001fe200000006ff */
[----:B------:R-:W-:Y:S01]  /*0bd0*/  FADD R26, R15, R32 ;  /* 0x000000200f1a7221 */ /* 0x000fe20000000000 */
[----:B------:R-:W-:Y:S01]  /*0be0*/  IMAD.U32 R28, R14, 0x10000, RZ ;  /* 0x000100000e1c7824 */ /* 0x000fe200078e00ff */
[----:B------:R-:W-:Y:S02]  /*0bf0*/  SHF.L.U32 R32, R12, 0x10, RZ ;  /* 0x000000100c207819 */ /* 0x000fe400000006ff */
[----:B------:R-:W-:Y:S01]  /*0c00*/  SHF.L.U32 R23, R23, 0x10, RZ ;  /* 0x0000001017177819 */ /* 0x000fe200000006ff */
[----:B------:R-:W0:Y:S04]  /*0c10*/  LDS.128 R8, [R0.X4] ;  /* 0x0000000000087984 */ /* 0x000e280000004c00 */
[----:B------:R-:W2:Y:S01]  /*0c20*/  LDS.128 R12, [R0.X4+0x10] ;  /* 0x00001000000c7984 */ /* 0x000ea20000004c00 */
[----:B------:R-:W-:Y:S01]  /*0c30*/  FADD R28, R23, R28 ;  /* 0x0000001c171c7221 */ /* 0x000fe20000000000 */
[----:B------:R-:W-:Y:S01]  /*0c40*/  FADD R23, R31, R32 ;  /* 0x000000201f177221 */ /* 0x000fe20000000000 */
[----:B------:R-:W-:-:S02]  /*0c50*/  SHF.L.U32 R31, R5, 0x10, RZ ;  /* 0x00000010051f7819 */ /* 0x000fc400000006ff */
[C---:B------:R-:W-:Y:S02]  /*0c60*/  SHF.L.U32 R32, R4.reuse, 0x10, RZ ;  /* 0x0000001004207819 */ /* 0x040fe400000006ff */
[----:B------:R-:W-:Y:S01]  /*0c70*/  PRMT R4, R4, 0x7632, R4 ;  /* 0x0000763204047816 */ /* 0x000fe20000000004 */
[----:B------:R-:W-:Y:S01]  /*0c80*/  FADD R31, R31, R30 ;  /* 0x0000001e1f1f7221 */ /* 0x000fe20000000000 */
[----:B------:R-:W-:Y:S01]  /*0c90*/  FADD R25, R25, R34 ;  /* 0x0000002219197221 */ /* 0x000fe20000000000 */
[----:B------:R-:W-:Y:S01]  /*0ca0*/  PRMT R5, R5, 0x7632, R5 ;  /* 0x0000763205057816 */ /* 0x000fe20000000005 */
[----:B------:R-:W-:Y:S01]  /*0cb0*/  IMAD.U32 R34, R6, 0x10000, RZ ;  /* 0x0001000006227824 */ /* 0x000fe200078e00ff */
[C---:B------:R-:W-:Y:S02]  /*0cc0*/  PRMT R30, R7.reuse, 0x7632, R30 ;  /* 0x00007632071e7816 */ /* 0x040fe4000000001e */
[----:B------:R-:W-:Y:S02]  /*0cd0*/  SHF.L.U32 R35, R7, 0x10, RZ ;  /* 0x0000001007237819 */ /* 0x000fe400000006ff */
[----:B------:R-:W-:-:S02]  /*0ce0*/  SHF.L.U32 R7, R4, 0x10, RZ ;  /* 0x0000001004077819 */ /* 0x000fc400000006ff */
[----:B------:R-:W-:Y:S02]  /*0cf0*/  PRMT R6, R6, 0x7632, R6 ;  /* 0x0000763206067816 */ /* 0x000fe40000000006 */
[----:B------:R-:W-:Y:S01]  /*0d00*/  SHF.L.U32 R4, R5, 0x10, RZ ;  /* 0x0000001005047819 */ /* 0x000fe200000006ff */
[----:B------:R-:W-:Y:S01]  /*0d10*/  FADD R7, R7, R28 ;  /* 0x0000001c07077221 */ /* 0x000fe20000000000 */
[----:B------:R-:W-:Y:S01]  /*0d20*/  SHF.L.U32 R33, R30, 0x10, RZ ;  /* 0x000000101e217819 */ /* 0x000fe200000006ff */
[----:B------:R-:W-:Y:S02]  /*0d30*/  IMAD.U32 R6, R6, 0x10000, RZ ;  /* 0x0001000006067824 */ /* 0x000fe400078e00ff */
[----:B------:R-:W-:Y:S01]  /*0d40*/  FADD R23, R4, R23 ;  /* 0x0000001704177221 */ /* 0x000fe20000000000 */
[----:B-1----:R-:W-:Y:S01]  /*0d50*/  FMUL R4, R16, R7 ;  /* 0x0000000710047220 */ /* 0x002fe20000400000 */
[----:B------:R-:W-:Y:S01]  /*0d60*/  FADD R29, R32, R29 ;  /* 0x0000001d201d7221 */ /* 0x000fe20000000000 */
[----:B------:R-:W-:Y:S01]  /*0d70*/  FADD R25, R34, R25 ;  /* 0x0000001922197221 */ /* 0x000fe20000000000 */
[----:B------:R-:W-:Y:S01]  /*0d80*/  FADD R5, R35, R24 ;  /* 0x0000001823057221 */ /* 0x000fe20000000000 */
[----:B------:R-:W-:Y:S01]  /*0d90*/  FADD R27, R6, R27 ;  /* 0x0000001b061b7221 */ /* 0x000fe20000000000 */
[----:B------:R-:W-:Y:S01]  /*0da0*/  FADD R33, R33, R26 ;  /* 0x0000001a21217221 */ /* 0x000fe20000000000 */
[C---:B------:R-:W-:Y:S01]  /*0db0*/  FMUL R6, R16.reuse, R23 ;  /* 0x0000001710067220 */ /* 0x040fe20000400000 */
[C---:B------:R-:W-:Y:S01]  /*0dc0*/  FMUL R29, R16.reuse, R29 ;  /* 0x0000001d101d7220 */ /* 0x040fe20000400000 */
[C---:B------:R-:W-:Y:S01]  /*0dd0*/  FMUL R31, R16.reuse, R31 ;  /* 0x0000001f101f7220 */ /* 0x040fe20000400000 */
[----:B------:R-:W-:Y:S01]  /*0de0*/  FMUL R25, R16, R25 ;  /* 0x0000001910197220 */ /* 0x000fe20000400000 */
[----:B0-----:R-:W-:Y:S01]  /*0df0*/  FMUL R9, R4, R9 ;  /* 0x0000000904097220 */ /* 0x001fe20000400000 */
[C---:B------:R-:W-:Y:S01]  /*0e00*/  FMUL R5, R16.reuse, R5 ;  /* 0x0000000510057220 */ /* 0x040fe20000400000 */
[C---:B------:R-:W-:Y:S01]  /*0e10*/  FMUL R4, R16.reuse, R27 ;  /* 0x0000001b10047220 */ /* 0x040fe20000400000 */
[----:B------:R-:W-:Y:S01]  /*0e20*/  FMUL R24, R16, R33 ;  /* 0x0000002110187220 */ /* 0x000fe20000400000 */
[----:B------:R-:W-:Y:S01]  /*0e30*/  FMUL R11, R11, R6 ;  /* 0x000000060b0b7220 */ /* 0x000fe20000400000 */
[----:B------:R-:W-:Y:S01]  /*0e40*/  FMUL R8, R29, R8 ;  /* 0x000000081d087220 */ /* 0x000fe20000400000 */
[----:B------:R-:W-:Y:S01]  /*0e50*/  FMUL R10, R10, R31 ;  /* 0x0000001f0a0a7220 */ /* 0x000fe20000400000 */
[----:B--2---:R-:W-:Y:S01]  /*0e60*/  FMUL R6, R25, R12 ;  /* 0x0000000c19067220 */ /* 0x004fe20000400000 */
[----:B------:R-:W-:Y:S01]  /*0e70*/  FMUL R7, R14, R5 ;  /* 0x000000050e077220 */ /* 0x000fe20000400000 */
[----:B------:R-:W-:Y:S01]  /*0e80*/  FMUL R13, R4, R13 ;  /* 0x0000000d040d7220 */ /* 0x000fe20000400000 */
[----:B------:R-:W-:Y:S01]  /*0e90*/  FMUL R24, R15, R24 ;  /* 0x000000180f187220 */ /* 0x000fe20000400000 */
[----:B------:R-:W-:Y:S01]  /*0ea0*/  F2FP.BF16.PACK_AB R4, R9, R8 ;  /* 0x000000080904723e */ /* 0x000fe200000010ff */
[----:B------:R-:W-:Y:S01]  /*0eb0*/  IMAD.WIDE R22, R22, R21, c[0x0][0x180] ;  /* 0x0000600016167625 */ /* 0x000fe200078e0215 */
[----:B------:R-:W-:-:S02]  /*0ec0*/  F2FP.BF16.PACK_AB R5, R11, R10 ;  /* 0x0000000a0b05723e */ /* 0x000fc400000010ff */
[----:B------:R-:W-:Y:S02]  /*0ed0*/  F2FP.BF16.PACK_AB R6, R13, R6 ;  /* 0x000000060d06723e */ /* 0x000fe400000010ff */
[----:B------:R-:W-:-:S05]  /*0ee0*/  F2FP.BF16.PACK_AB R7, R24, R7 ;  /* 0x000000071807723e */ /* 0x000fca00000010ff */
[----:B------:R0:W-:Y:S01]  /*0ef0*/  @!P1 STG.E.128 [R22.64], R4 ;  /* 0x0000000416009986 */ /* 0x0001e2000c101d04 */
[----:B------:R-:W-:Y:S05]  /*0f00*/  @!P0 BRA `(.L_x_1) ;  /* 0xfffff9a000008947 */ /* 0x000fea000383ffff */
[----:B------:R-:W-:Y:S05]  /*0f10*/  EXIT ;  /* 0x000000000000794d */ /* 0x000fea0003800000 */
.L_x_2:
[----:B------:R-:W-:-:S00]  /*0f20*/  BRA `(.L_x_2) ;  /* 0xfffffff000007947 */ /* 0x000fc0000383ffff */
[----:B------:R-:W-:-:S00]  /*0f30*/  NOP ;  /* 0x0000000000007918 */ /* 0x000fc00000000000 */
        /* <DEDUP_REMOVED lines=12> */
.L_x_3:


//--------------------- .nv.global.init           --------------------------
	.section	.nv.global.init,"aw",@progbits
.nv.global.init:
	.type		_$_str,@object
	.size		_$_str,(.L_0 - _$_str)
_$_str:
        /*0000*/ 	.byte	0x5f, 0x5f, 0x43, 0x55, 0x44, 0x41, 0x5f, 0x46, 0x54, 0x5a, 0x00
.L_0:


//--------------------- .nv.shared.triton_red_fused__to_copy_add_mean_mul_pow_rsqrt_10 --------------------------
	.section	.nv.shared.triton_red_fused__to_copy_add_mean_mul_pow_rsqrt_10,"aw",@nobits
	.sectionflags	@""
	.align	16
